//
// Generated by NVIDIA NVVM Compiler
//
// Compiler Build ID: CL-36424714
// Cuda compilation tools, release 13.0, V13.0.88
// Based on NVVM 20.0.0
//

.version 9.0
.target sm_100
.address_size 64

	// .globl	_Z11silu_kernelPKfPfi

.visible .entry _Z11silu_kernelPKfPfi(
	.param .u64 .ptr .align 1 _Z11silu_kernelPKfPfi_param_0,
	.param .u64 .ptr .align 1 _Z11silu_kernelPKfPfi_param_1,
	.param .u32 _Z11silu_kernelPKfPfi_param_2
)
{
	.reg .pred 	%p<2>;
	.reg .b32 	%r<8>;
	.reg .b32 	%f<15>;
	.reg .b64 	%rd<8>;

	ld.param.u64 	%rd1, [_Z11silu_kernelPKfPfi_param_0];
	ld.param.u64 	%rd2, [_Z11silu_kernelPKfPfi_param_1];
	ld.param.u32 	%r2, [_Z11silu_kernelPKfPfi_param_2];
	mov.u32 	%r3, %ctaid.x;
	mov.u32 	%r4, %ntid.x;
	mov.u32 	%r5, %tid.x;
	mad.lo.s32 	%r1, %r3, %r4, %r5;
	setp.ge.s32 	%p1, %r1, %r2;
	@%p1 bra 	$L__BB0_2;
	cvta.to.global.u64 	%rd3, %rd1;
	cvta.to.global.u64 	%rd4, %rd2;
	mul.wide.s32 	%rd5, %r1, 4;
	add.s64 	%rd6, %rd3, %rd5;
	ld.global.f32 	%f1, [%rd6];
	fma.rn.f32 	%f2, %f1, 0fBBBB989D, 0f3F000000;
	cvt.sat.f32.f32 	%f3, %f2;
	mov.f32 	%f4, 0f4B400001;
	mov.f32 	%f5, 0f437C0000;
	fma.rm.f32 	%f6, %f3, %f5, %f4;
	add.f32 	%f7, %f6, 0fCB40007F;
	neg.f32 	%f8, %f7;
	fma.rn.f32 	%f9, %f1, 0fBFB8AA3B, %f8;
	fma.rn.f32 	%f10, %f1, 0fB2A57060, %f9;
	mov.b32 	%r6, %f6;
	shl.b32 	%r7, %r6, 23;
	mov.b32 	%f11, %r7;
	ex2.approx.ftz.f32 	%f12, %f10;
	fma.rn.f32 	%f13, %f12, %f11, 0f3F800000;
	div.rn.f32 	%f14, %f1, %f13;
	add.s64 	%rd7, %rd4, %rd5;
	st.global.f32 	[%rd7], %f14;
$L__BB0_2:
	ret;

}


// ===== COMPILED SASS (sm_100) =====

	.target	sm_100

	.elftype	@"ET_EXEC"


//--------------------- .note.nv.tkinfo           --------------------------
	.section	.note.nv.tkinfo,"",@"SHT_NOTE"
	.sectionflags	@"SHF_NOTE_NV_TKINFO"
	.tkinfo
        /*0018*/ 	.word	0x00000002
        /*0030*/ 	.string	""
        /*0030*/ 	.string	"ptxas"
        /*0030*/ 	.string	"Cuda compilation tools, release 13.0, V13.0.88"
        /*0030*/ 	.string	"Build cuda_13.0.r13.0/compiler.36424714_0"
        /*0030*/ 	.string	"-arch sm_100 -m 64 "



//--------------------- .note.nv.cuinfo           --------------------------
	.section	.note.nv.cuinfo,"",@"SHT_NOTE"
	.sectionflags	@"SHF_NOTE_NV_CUINFO"
        /*0018*/ 	.short	0x0002
        /*001a*/ 	.short	0x0064
        /*001c*/ 	.short	0x0082
	.zero		2


//--------------------- .nv.info                  --------------------------
	.section	.nv.info,"",@"SHT_CUDA_INFO"
	.align	4


	//----- nvinfo : EIATTR_REGCOUNT
	.align		4
        /*0000*/ 	.byte	0x04, 0x2f
        /*0002*/ 	.short	(.L_1 - .L_0)
	.align		4
.L_0:
        /*0004*/ 	.word	index@(_Z11silu_kernelPKfPfi)
        /*0008*/ 	.word	0x00000010


	//----- nvinfo : EIATTR_FRAME_SIZE
	.align		4
.L_1:
        /*000c*/ 	.byte	0x04, 0x11
        /*000e*/ 	.short	(.L_3 - .L_2)
	.align		4
.L_2:
        /*0010*/ 	.word	index@($__internal_0_$__cuda_sm3x_div_rn_noftz_f32_slowpath)
        /*0014*/ 	.word	0x00000000


	//----- nvinfo : EIATTR_FRAME_SIZE
	.align		4
.L_3:
        /*0018*/ 	.byte	0x04, 0x11
        /*001a*/ 	.short	(.L_5 - .L_4)
	.align		4
.L_4:
        /*001c*/ 	.word	index@(_Z11silu_kernelPKfPfi)
        /*0020*/ 	.word	0x00000000


	//----- nvinfo : EIATTR_MIN_STACK_SIZE
	.align		4
.L_5:
        /*0024*/ 	.byte	0x04, 0x12
        /*0026*/ 	.short	(.L_7 - .L_6)
	.align		4
.L_6:
        /*0028*/ 	.word	index@(_Z11silu_kernelPKfPfi)
        /*002c*/ 	.word	0x00000000
.L_7:


//--------------------- .nv.compat                --------------------------
	.section	.nv.compat,"",@"SHT_CUDA_COMPAT_INFO"
	.align	4
        /*0000*/ 	.byte	0x02, 0x09, 0x00, 0x00, 0x02, 0x02, 0x01, 0x00, 0x02, 0x05, 0x05, 0x00, 0x03, 0x07, 0x01, 0x01
        /*0010*/ 	.byte	0x02, 0x03, 0x00, 0x00, 0x02, 0x06, 0x01, 0x00, 0x04, 0x0b, 0x08, 0x00, 0x01, 0x00, 0x00, 0x00
        /*0020*/ 	.byte	0x00, 0x00, 0x00, 0x00


//--------------------- .nv.info._Z11silu_kernelPKfPfi --------------------------
	.section	.nv.info._Z11silu_kernelPKfPfi,"",@"SHT_CUDA_INFO"
	.sectionflags	@""
	.align	4


	//----- nvinfo : EIATTR_CUDA_API_VERSION
	.align		4
        /*0000*/ 	.byte	0x04, 0x37
        /*0002*/ 	.short	(.L_9 - .L_8)
.L_8:
        /*0004*/ 	.word	0x00000082


	//----- nvinfo : EIATTR_KPARAM_INFO
	.align		4
.L_9:
        /*0008*/ 	.byte	0x04, 0x17
        /*000a*/ 	.short	(.L_11 - .L_10)
.L_10:
        /*000c*/ 	.word	0x00000000
        /*0010*/ 	.short	0x0002
        /*0012*/ 	.short	0x0010
        /*0014*/ 	.byte	0x00, 0xf0, 0x11, 0x00


	//----- nvinfo : EIATTR_KPARAM_INFO
	.align		4
.L_11:
        /*0018*/ 	.byte	0x04, 0x17
        /*001a*/ 	.short	(.L_13 - .L_12)
.L_12:
        /*001c*/ 	.word	0x00000000
        /*0020*/ 	.short	0x0001
        /*0022*/ 	.short	0x0008
        /*0024*/ 	.byte	0x00, 0xf5, 0x21, 0x00


	//----- nvinfo : EIATTR_KPARAM_INFO
	.align		4
.L_13:
        /*0028*/ 	.byte	0x04, 0x17
        /*002a*/ 	.short	(.L_15 - .L_14)
.L_14:
        /*002c*/ 	.word	0x00000000
        /*0030*/ 	.short	0x0000
        /*0032*/ 	.short	0x0000
        /*0034*/ 	.byte	0x00, 0xf5, 0x21, 0x00


	//----- nvinfo : EIATTR_SPARSE_MMA_MASK
	.align		4
.L_15:
        /*0038*/ 	.byte	0x03, 0x50
        /*003a*/ 	.short	0x0000


	//----- nvinfo : EIATTR_MAXREG_COUNT
	.align		4
        /*003c*/ 	.byte	0x03, 0x1b
        /*003e*/ 	.short	0x00ff


	//----- nvinfo : EIATTR_MERCURY_ISA_VERSION
	.align		4
        /*0040*/ 	.byte	0x03, 0x5f
        /*0042*/ 	.short	0x0101


	//----- nvinfo : EIATTR_VRC_CTA_INIT_COUNT
	.align		4
        /*0044*/ 	.byte	0x02, 0x4a
	.zero		1
	.zero		1


	//----- nvinfo : EIATTR_EXIT_INSTR_OFFSETS
	.align		4
        /*0048*/ 	.byte	0x04, 0x1c
        /*004a*/ 	.short	(.L_17 - .L_16)


	//   ....[0]....
.L_16:
        /*004c*/ 	.word	0x00000070


	//   ....[1]....
        /*0050*/ 	.word	0x00000260


	//----- nvinfo : EIATTR_CRS_STACK_SIZE
	.align		4
.L_17:
        /*0054*/ 	.byte	0x04, 0x1e
        /*0056*/ 	.short	(.L_19 - .L_18)
.L_18:
        /*0058*/ 	.word	0x00000000


	//----- nvinfo : EIATTR_CBANK_PARAM_SIZE
	.align		4
.L_19:
        /*005c*/ 	.byte	0x03, 0x19
        /*005e*/ 	.short	0x0014


	//----- nvinfo : EIATTR_PARAM_CBANK
	.align		4
        /*0060*/ 	.byte	0x04, 0x0a
        /*0062*/ 	.short	(.L_21 - .L_20)
	.align		4
.L_20:
        /*0064*/ 	.word	index@(.nv.constant0._Z11silu_kernelPKfPfi)
        /*0068*/ 	.short	0x0380
        /*006a*/ 	.short	0x0014


	//----- nvinfo : EIATTR_SW_WAR
	.align		4
.L_21:
        /*006c*/ 	.byte	0x04, 0x36
        /*006e*/ 	.short	(.L_23 - .L_22)
.L_22:
        /*0070*/ 	.word	0x00000008
.L_23:


//--------------------- .nv.callgraph             --------------------------
	.section	.nv.callgraph,"",@"SHT_CUDA_CALLGRAPH"
	.align	4
	.sectionentsize	8
	.align		4
        /*0000*/ 	.word	0x00000000
	.align		4
        /*0004*/ 	.word	0xffffffff
	.align		4
        /*0008*/ 	.word	0x00000000
	.align		4
        /*000c*/ 	.word	0xfffffffe
	.align		4
        /*0010*/ 	.word	0x00000000
	.align		4
        /*0014*/ 	.word	0xfffffffd
	.align		4
        /*0018*/ 	.word	0x00000000
	.align		4
        /*001c*/ 	.word	0xfffffffc


//--------------------- .text._Z11silu_kernelPKfPfi --------------------------
	.section	.text._Z11silu_kernelPKfPfi,"ax",@progbits
	.align	128
        .global         _Z11silu_kernelPKfPfi
        .type           _Z11silu_kernelPKfPfi,@function
        .size           _Z11silu_kernelPKfPfi,(.L_x_14 - _Z11silu_kernelPKfPfi)
        .other          _Z11silu_kernelPKfPfi,@"STO_CUDA_ENTRY STV_DEFAULT"
_Z11silu_kernelPKfPfi:
.text._Z11silu_kernelPKfPfi:
[----:B------:R-:W-:Y:S01]  /*0000*/  LDC R1, c[0x0][0x37c] ;  /* 0x0000df00ff017b82 */ /* 0x000fe20000000800 */
[----:B------:R-:W0:Y:S07]  /*0010*/  S2R R3, SR_TID.X ;  /* 0x0000000000037919 */ /* 0x000e2e0000002100 */
[----:B------:R-:W0:Y:S01]  /*0020*/  S2UR UR4, SR_CTAID.X ;  /* 0x00000000000479c3 */ /* 0x000e220000002500 */
[----:B------:R-:W1:Y:S07]  /*0030*/  LDCU UR5, c[0x0][0x390] ;  /* 0x00007200ff0577ac */ /* 0x000e6e0008000800 */
[----:B------:R-:W0:Y:S02]  /*0040*/  LDC R2, c[0x0][0x360] ;  /* 0x0000d800ff027b82 */ /* 0x000e240000000800 */
[----:B0-----:R-:W-:-:S05]  /*0050*/  IMAD R2, R2, UR4, R3 ;  /* 0x0000000402027c24 */ /* 0x001fca000f8e0203 */
[----:B-1----:R-:W-:-:S13]  /*0060*/  ISETP.GE.AND P0, PT, R2, UR5, PT ;  /* 0x0000000502007c0c */ /* 0x002fda000bf06270 */
[----:B------:R-:W-:Y:S05]  /*0070*/  @P0 EXIT ;  /* 0x000000000000094d */ /* 0x000fea0003800000 */
[----:B------:R-:W0:Y:S01]  /*0080*/  LDC.64 R4, c[0x0][0x380] ;  /* 0x0000e000ff047b82 */ /* 0x000e220000000a00 */
[----:B------:R-:W1:Y:S01]  /*0090*/  LDCU.64 UR4, c[0x0][0x358] ;  /* 0x00006b00ff0477ac */ /* 0x000e620008000a00 */
[----:B0-----:R-:W-:-:S05]  /*00a0*/  IMAD.WIDE R4, R2, 0x4, R4 ;  /* 0x0000000402047825 */ /* 0x001fca00078e0204 */
[----:B-1----:R-:W2:Y:S01]  /*00b0*/  LDG.E R0, desc[UR4][R4.64] ;  /* 0x0000000404007981 */ /* 0x002ea2000c1e1900 */
[----:B------:R-:W-:Y:S01]  /*00c0*/  IMAD.MOV.U32 R3, RZ, RZ, 0x3bbb989d ;  /* 0x3bbb989dff037424 */ /* 0x000fe200078e00ff */
[----:B------:R-:W-:Y:S01]  /*00d0*/  BSSY.RECONVERGENT B0, `(.L_x_0) ;  /* 0x0000015000007945 */ /* 0x000fe20003800200 */
[----:B------:R-:W-:Y:S02]  /*00e0*/  IMAD.MOV.U32 R6, RZ, RZ, 0x437c0000 ;  /* 0x437c0000ff067424 */ /* 0x000fe400078e00ff */
[----:B--2---:R-:W-:-:S04]  /*00f0*/  FFMA.SAT R3, R0, -R3, 0.5 ;  /* 0x3f00000000037423 */ /* 0x004fc80000002803 */
[----:B------:R-:W-:-:S04]  /*0100*/  FFMA.RM R3, R3, R6, 12582913 ;  /* 0x4b40000103037423 */ /* 0x000fc80000004006 */
[C---:B------:R-:W-:Y:S01]  /*0110*/  FADD R7, R3.reuse, -12583039 ;  /* 0xcb40007f03077421 */ /* 0x040fe20000000000 */
[----:B------:R-:W-:-:S03]  /*0120*/  IMAD.SHL.U32 R3, R3, 0x800000, RZ ;  /* 0x0080000003037824 */ /* 0x000fc600078e00ff */
[----:B------:R-:W-:-:S04]  /*0130*/  FFMA R7, R0, -1.4426950216293334961, -R7 ;  /* 0xbfb8aa3b00077823 */ /* 0x000fc80000000807 */
[----:B------:R-:W-:-:S04]  /*0140*/  FFMA R7, R0, -1.925963033500011079e-08, R7 ;  /* 0xb2a5706000077823 */ /* 0x000fc80000000007 */
[----:B------:R-:W0:Y:S02]  /*0150*/  MUFU.EX2 R6, R7 ;  /* 0x0000000700067308 */ /* 0x000e240000000800 */
[----:B0-----:R-:W-:-:S06]  /*0160*/  FFMA R3, R3, R6, 1 ;  /* 0x3f80000003037423 */ /* 0x001fcc0000000006 */
[----:B------:R-:W0:Y:S08]  /*0170*/  MUFU.RCP R4, R3 ;  /* 0x0000000300047308 */ /* 0x000e300000001000 */
[----:B------:R-:W1:Y:S01]  /*0180*/  FCHK P0, R0, R3 ;  /* 0x0000000300007302 */ /* 0x000e620000000000 */
[----:B0-----:R-:W-:-:S04]  /*0190*/  FFMA R5, -R3, R4, 1 ;  /* 0x3f80000003057423 */ /* 0x001fc80000000104 */
[----:B------:R-:W-:-:S04]  /*01a0*/  FFMA R5, R4, R5, R4 ;  /* 0x0000000504057223 */ /* 0x000fc80000000004 */
[----:B------:R-:W-:-:S04]  /*01b0*/  FFMA R4, R0, R5, RZ ;  /* 0x0000000500047223 */ /* 0x000fc800000000ff */
[----:B------:R-:W-:-:S04]  /*01c0*/  FFMA R6, -R3, R4, R0 ;  /* 0x0000000403067223 */ /* 0x000fc80000000100 */
[----:B------:R-:W-:Y:S01]  /*01d0*/  FFMA R9, R5, R6, R4 ;  /* 0x0000000605097223 */ /* 0x000fe20000000004 */
[----:B-1----:R-:W-:Y:S06]  /*01e0*/  @!P0 BRA `(.L_x_1) ;  /* 0x00000000000c8947 */ /* 0x002fec0003800000 */
[----:B------:R-:W-:-:S07]  /*01f0*/  MOV R4, 0x210 ;  /* 0x0000021000047802 */ /* 0x000fce0000000f00 */
[----:B------:R-:W-:Y:S05]  /*0200*/  CALL.REL.NOINC `($__internal_0_$__cuda_sm3x_div_rn_noftz_f32_slowpath) ;  /* 0x0000000000187944 */ /* 0x000fea0003c00000 */
[----:B------:R-:W-:-:S07]  /*0210*/  IMAD.MOV.U32 R9, RZ, RZ, R0 ;  /* 0x000000ffff097224 */ /* 0x000fce00078e0000 */
.L_x_1:
[----:B------:R-:W-:Y:S05]  /*0220*/  BSYNC.RECONVERGENT B0 ;  /* 0x0000000000007941 */ /* 0x000fea0003800200 */
.L_x_0:
[----:B------:R-:W0:Y:S02]  /*0230*/  LDC.64 R4, c[0x0][0x388] ;  /* 0x0000e200ff047b82 */ /* 0x000e240000000a00 */
[----:B0-----:R-:W-:-:S05]  /*0240*/  IMAD.WIDE R2, R2, 0x4, R4 ;  /* 0x0000000402027825 */ /* 0x001fca00078e0204 */
[----:B------:R-:W-:Y:S01]  /*0250*/  STG.E desc[UR4][R2.64], R9 ;  /* 0x0000000902007986 */ /* 0x000fe2000c101904 */
[----:B------:R-:W-:Y:S05]  /*0260*/  EXIT ;  /* 0x000000000000794d */ /* 0x000fea0003800000 */
        .weak           $__internal_0_$__cuda_sm3x_div_rn_noftz_f32_slowpath
        .type           $__internal_0_$__cuda_sm3x_div_rn_noftz_f32_slowpath,@function
        .size           $__internal_0_$__cuda_sm3x_div_rn_noftz_f32_slowpath,(.L_x_14 - $__internal_0_$__cuda_sm3x_div_rn_noftz_f32_slowpath)
$__internal_0_$__cuda_sm3x_div_rn_noftz_f32_slowpath:
[--C-:B------:R-:W-:Y:S01]  /*0270*/  SHF.R.U32.HI R6, RZ, 0x17, R3.reuse ;  /* 0x00000017ff067819 */ /* 0x100fe20000011603 */
[----:B------:R-:W-:Y:S01]  /*0280*/  BSSY.RECONVERGENT B1, `(.L_x_2) ;  /* 0x0000064000017945 */ /* 0x000fe20003800200 */
[--C-:B------:R-:W-:Y:S01]  /*0290*/  SHF.R.U32.HI R5, RZ, 0x17, R0.reuse ;  /* 0x00000017ff057819 */ /* 0x100fe20000011600 */
[----:B------:R-:W-:Y:S01]  /*02a0*/  IMAD.MOV.U32 R7, RZ, RZ, R0 ;  /* 0x000000ffff077224 */ /* 0x000fe200078e0000 */
[----:B------:R-:W-:Y:S01]  /*02b0*/  LOP3.LUT R6, R6, 0xff, RZ, 0xc0, !PT ;  /* 0x000000ff06067812 */ /* 0x000fe200078ec0ff */
[----:B------:R-:W-:Y:S01]  /*02c0*/  IMAD.MOV.U32 R8, RZ, RZ, R3 ;  /* 0x000000ffff087224 */ /* 0x000fe200078e0003 */
[----:B------:R-:W-:-:S03]  /*02d0*/  LOP3.LUT R5, R5, 0xff, RZ, 0xc0, !PT ;  /* 0x000000ff05057812 */ /* 0x000fc600078ec0ff */
[----:B------:R-:W-:Y:S02]  /*02e0*/  VIADD R11, R6, 0xffffffff ;  /* 0xffffffff060b7836 */ /* 0x000fe40000000000 */
[----:B------:R-:W-:-:S03]  /*02f0*/  VIADD R10, R5, 0xffffffff ;  /* 0xffffffff050a7836 */ /* 0x000fc60000000000 */
[----:B------:R-:W-:-:S04]  /*0300*/  ISETP.GT.U32.AND P0, PT, R11, 0xfd, PT ;  /* 0x000000fd0b00780c */ /* 0x000fc80003f04070 */
[----:B------:R-:W-:-:S13]  /*0310*/  ISETP.GT.U32.OR P0, PT, R10, 0xfd, P0 ;  /* 0x000000fd0a00780c */ /* 0x000fda0000704470 */
[----:B------:R-:W-:Y:S01]  /*0320*/  @!P0 IMAD.MOV.U32 R9, RZ, RZ, RZ ;  /* 0x000000ffff098224 */ /* 0x000fe200078e00ff */
[----:B------:R-:W-:Y:S06]  /*0330*/  @!P0 BRA `(.L_x_3) ;  /* 0x00000000005c8947 */ /* 0x000fec0003800000 */
[----:B------:R-:W-:Y:S02]  /*0340*/  FSETP.GTU.FTZ.AND P0, PT, |R0|, +INF , PT ;  /* 0x7f8000000000780b */ /* 0x000fe40003f1c200 */
[----:B------:R-:W-:-:S04]  /*0350*/  FSETP.GTU.FTZ.AND P1, PT, |R3|, +INF , PT ;  /* 0x7f8000000300780b */ /* 0x000fc80003f3c200 */
[----:B------:R-:W-:-:S13]  /*0360*/  PLOP3.LUT P0, PT, P0, P1, PT, 0xf8, 0x8f ;  /* 0x00000000008f781c */ /* 0x000fda0000703f70 */
[----:B------:R-:W-:Y:S05]  /*0370*/  @P0 BRA `(.L_x_4) ;  /* 0x00000004004c0947 */ /* 0x000fea0003800000 */
[----:B------:R-:W-:-:S13]  /*0380*/  LOP3.LUT P0, RZ, R8, 0x7fffffff, R7, 0xc8, !PT ;  /* 0x7fffffff08ff7812 */ /* 0x000fda000780c807 */
[----:B------:R-:W-:Y:S05]  /*0390*/  @!P0 BRA `(.L_x_5) ;  /* 0x00000004003c8947 */ /* 0x000fea0003800000 */
[C---:B------:R-:W-:Y:S02]  /*03a0*/  FSETP.NEU.FTZ.AND P2, PT, |R0|.reuse, +INF , PT ;  /* 0x7f8000000000780b */ /* 0x040fe40003f5d200 */
[----:B------:R-:W-:Y:S02]  /*03b0*/  FSETP.NEU.FTZ.AND P1, PT, |R3|, +INF , PT ;  /* 0x7f8000000300780b */ /* 0x000fe40003f3d200 */
[----:B------:R-:W-:-:S11]  /*03c0*/  FSETP.NEU.FTZ.AND P0, PT, |R0|, +INF , PT ;  /* 0x7f8000000000780b */ /* 0x000fd60003f1d200 */
[----:B------:R-:W-:Y:S05]  /*03d0*/  @!P1 BRA !P2, `(.L_x_5) ;  /* 0x00000004002c9947 */ /* 0x000fea0005000000 */
[----:B------:R-:W-:-:S04]  /*03e0*/  LOP3.LUT P2, RZ, R7, 0x7fffffff, RZ, 0xc0, !PT ;  /* 0x7fffffff07ff7812 */ /* 0x000fc8000784c0ff */
[----:B------:R-:W-:-:S13]  /*03f0*/  PLOP3.LUT P1, PT, P1, P2, PT, 0x2f, 0xf2 ;  /* 0x0000000000f2781c */ /* 0x000fda0000f24577 */
[----:B------:R-:W-:Y:S05]  /*0400*/  @P1 BRA `(.L_x_6) ;  /* 0x0000000400181947 */ /* 0x000fea0003800000 */
[----:B------:R-:W-:-:S04]  /*0410*/  LOP3.LUT P1, RZ, R8, 0x7fffffff, RZ, 0xc0, !PT ;  /* 0x7fffffff08ff7812 */ /* 0x000fc8000782c0ff */
[----:B------:R-:W-:-:S13]  /*0420*/  PLOP3.LUT P0, PT, P0, P1, PT, 0x2f, 0xf2 ;  /* 0x0000000000f2781c */ /* 0x000fda0000702577 */
[----:B------:R-:W-:Y:S05]  /*0430*/  @P0 BRA `(.L_x_7) ;  /* 0x0000000400000947 */ /* 0x000fea0003800000 */
[----:B------:R-:W-:Y:S02]  /*0440*/  ISETP.GE.AND P0, PT, R10, RZ, PT ;  /* 0x000000ff0a00720c */ /* 0x000fe40003f06270 */
[----:B------:R-:W-:-:S11]  /*0450*/  ISETP.GE.AND P1, PT, R11, RZ, PT ;  /* 0x000000ff0b00720c */ /* 0x000fd60003f26270 */
[----:B------:R-:W-:Y:S02]  /*0460*/  @P0 IMAD.MOV.U32 R9, RZ, RZ, RZ ;  /* 0x000000ffff090224 */ /* 0x000fe400078e00ff */
[----:B------:R-:W-:Y:S01]  /*0470*/  @!P0 FFMA R7, R0, 1.84467440737095516160e+19, RZ ;  /* 0x5f80000000078823 */ /* 0x000fe200000000ff */
[----:B------:R-:W-:Y:S02]  /*0480*/  @!P0 IMAD.MOV.U32 R9, RZ, RZ, -0x40 ;  /* 0xffffffc0ff098424 */ /* 0x000fe400078e00ff */
[----:B------:R-:W-:-:S03]  /*0490*/  @!P1 FFMA R8, R3, 1.84467440737095516160e+19, RZ ;  /* 0x5f80000003089823 */ /* 0x000fc600000000ff */
[----:B------:R-:W-:-:S07]  /*04a0*/  @!P1 IADD3 R9, PT, PT, R9, 0x40, RZ ;  /* 0x0000004009099810 */ /* 0x000fce0007ffe0ff */
.L_x_3:
[----:B------:R-:W-:Y:S01]  /*04b0*/  LEA R3, R6, 0xc0800000, 0x17 ;  /* 0xc080000006037811 */ /* 0x000fe200078eb8ff */
[----:B------:R-:W-:Y:S01]  /*04c0*/  VIADD R5, R5, 0xffffff81 ;  /* 0xffffff8105057836 */ /* 0x000fe20000000000 */
[----:B------:R-:W-:Y:S03]  /*04d0*/  BSSY.RECONVERGENT B2, `(.L_x_8) ;  /* 0x0000035000027945 */ /* 0x000fe60003800200 */
[----:B------:R-:W-:Y:S01]  /*04e0*/  IMAD.IADD R3, R8, 0x1, -R3 ;  /* 0x0000000108037824 */ /* 0x000fe200078e0a03 */
[C---:B------:R-:W-:Y:S01]  /*04f0*/  IADD3 R6, PT, PT, R5.reuse, 0x7f, -R6 ;  /* 0x0000007f05067810 */ /* 0x040fe20007ffe806 */
[----:B------:R-:W-:Y:S02]  /*0500*/  IMAD R0, R5, -0x800000, R7 ;  /* 0xff80000005007824 */ /* 0x000fe400078e0207 */
[----:B------:R-:W0:Y:S01]  /*0510*/  MUFU.RCP R8, R3 ;  /* 0x0000000300087308 */ /* 0x000e220000001000 */
[----:B------:R-:W-:Y:S01]  /*0520*/  FADD.FTZ R11, -R3, -RZ ;  /* 0x800000ff030b7221 */ /* 0x000fe20000010100 */
[----:B------:R-:W-:-:S03]  /*0530*/  IMAD.IADD R6, R6, 0x1, R9 ;  /* 0x0000000106067824 */ /* 0x000fc600078e0209 */
[----:B0-----:R-:W-:-:S04]  /*0540*/  FFMA R13, R8, R11, 1 ;  /* 0x3f800000080d7423 */ /* 0x001fc8000000000b */
[----:B------:R-:W-:-:S04]  /*0550*/  FFMA R10, R8, R13, R8 ;  /* 0x0000000d080a7223 */ /* 0x000fc80000000008 */
[----:B------:R-:W-:-:S04]  /*0560*/  FFMA R7, R0, R10, RZ ;  /* 0x0000000a00077223 */ /* 0x000fc800000000ff */
[----:B------:R-:W-:-:S04]  /*0570*/  FFMA R8, R11, R7, R0 ;  /* 0x000000070b087223 */ /* 0x000fc80000000000 */
[----:B------:R-:W-:-:S04]  /*0580*/  FFMA R7, R10, R8, R7 ;  /* 0x000000080a077223 */ /* 0x000fc80000000007 */
[----:B------:R-:W-:-:S04]  /*0590*/  FFMA R8, R11, R7, R0 ;  /* 0x000000070b087223 */ /* 0x000fc80000000000 */
[----:B------:R-:W-:-:S05]  /*05a0*/  FFMA R0, R10, R8, R7 ;  /* 0x000000080a007223 */ /* 0x000fca0000000007 */
[----:B------:R-:W-:-:S04]  /*05b0*/  SHF.R.U32.HI R3, RZ, 0x17, R0 ;  /* 0x00000017ff037819 */ /* 0x000fc80000011600 */
[----:B------:R-:W-:-:S05]  /*05c0*/  LOP3.LUT R3, R3, 0xff, RZ, 0xc0, !PT ;  /* 0x000000ff03037812 */ /* 0x000fca00078ec0ff */
[----:B------:R-:W-:-:S04]  /*05d0*/  IMAD.IADD R9, R3, 0x1, R6 ;  /* 0x0000000103097824 */ /* 0x000fc800078e0206 */
[----:B------:R-:W-:-:S05]  /*05e0*/  VIADD R3, R9, 0xffffffff ;  /* 0xffffffff09037836 */ /* 0x000fca0000000000 */
[----:B------:R-:W-:-:S13]  /*05f0*/  ISETP.GE.U32.AND P0, PT, R3, 0xfe, PT ;  /* 0x000000fe0300780c */ /* 0x000fda0003f06070 */
[----:B------:R-:W-:Y:S05]  /*0600*/  @!P0 BRA `(.L_x_9) ;  /* 0x0000000000808947 */ /* 0x000fea0003800000 */
[----:B------:R-:W-:-:S13]  /*0610*/  ISETP.GT.AND P0, PT, R9, 0xfe, PT ;  /* 0x000000fe0900780c */ /* 0x000fda0003f04270 */
[----:B------:R-:W-:Y:S05]  /*0620*/  @P0 BRA `(.L_x_10) ;  /* 0x00000000006c0947 */ /* 0x000fea0003800000 */
[----:B------:R-:W-:-:S13]  /*0630*/  ISETP.GE.AND P0, PT, R9, 0x1, PT ;  /* 0x000000010900780c */ /* 0x000fda0003f06270 */
[----:B------:R-:W-:Y:S05]  /*0640*/  @P0 BRA `(.L_x_11) ;  /* 0x0000000000740947 */ /* 0x000fea0003800000 */
[----:B------:R-:W-:Y:S02]  /*0650*/  ISETP.GE.AND P0, PT, R9, -0x18, PT ;  /* 0xffffffe80900780c */ /* 0x000fe40003f06270 */
[----:B------:R-:W-:-:S11]  /*0660*/  LOP3.LUT R0, R0, 0x80000000, RZ, 0xc0, !PT ;  /* 0x8000000000007812 */ /* 0x000fd600078ec0ff */
[----:B------:R-:W-:Y:S05]  /*0670*/  @!P0 BRA `(.L_x_11) ;  /* 0x0000000000688947 */ /* 0x000fea0003800000 */
[CCC-:B------:R-:W-:Y:S01]  /*0680*/  FFMA.RZ R3, R10.reuse, R8.reuse, R7.reuse ;  /* 0x000000080a037223 */ /* 0x1c0fe2000000c007 */
[CCC-:B------:R-:W-:Y:S01]  /*0690*/  FFMA.RM R6, R10.reuse, R8.reuse, R7.reuse ;  /* 0x000000080a067223 */ /* 0x1c0fe20000004007 */
[C---:B------:R-:W-:Y:S02]  /*06a0*/  ISETP.NE.AND P2, PT, R9.reuse, RZ, PT ;  /* 0x000000ff0900720c */ /* 0x040fe40003f45270 */
[----:B------:R-:W-:Y:S02]  /*06b0*/  ISETP.NE.AND P1, PT, R9, RZ, PT ;  /* 0x000000ff0900720c */ /* 0x000fe40003f25270 */
[----:B------:R-:W-:Y:S01]  /*06c0*/  LOP3.LUT R5, R3, 0x7fffff, RZ, 0xc0, !PT ;  /* 0x007fffff03057812 */ /* 0x000fe200078ec0ff */
[----:B------:R-:W-:Y:S01]  /*06d0*/  FFMA.RP R3, R10, R8, R7 ;  /* 0x000000080a037223 */ /* 0x000fe20000008007 */
[----:B------:R-:W-:Y:S01]  /*06e0*/  IADD3 R8, PT, PT, R9, 0x20, RZ ;  /* 0x0000002009087810 */ /* 0x000fe20007ffe0ff */
[----:B------:R-:W-:Y:S01]  /*06f0*/  IMAD.MOV R7, RZ, RZ, -R9 ;  /* 0x000000ffff077224 */ /* 0x000fe200078e0a09 */
[----:B------:R-:W-:-:S02]  /*0700*/  LOP3.LUT R5, R5, 0x800000, RZ, 0xfc, !PT ;  /* 0x0080000005057812 */ /* 0x000fc400078efcff */
[----:B------:R-:W-:Y:S02]  /*0710*/  FSETP.NEU.FTZ.AND P0, PT, R3, R6, PT ;  /* 0x000000060300720b */ /* 0x000fe40003f1d000 */
[----:B------:R-:W-:Y:S02]  /*0720*/  SHF.L.U32 R8, R5, R8, RZ ;  /* 0x0000000805087219 */ /* 0x000fe400000006ff */
[----:B------:R-:W-:Y:S02]  /*0730*/  SEL R6, R7, RZ, P2 ;  /* 0x000000ff07067207 */ /* 0x000fe40001000000 */
[----:B------:R-:W-:Y:S02]  /*0740*/  ISETP.NE.AND P1, PT, R8, RZ, P1 ;  /* 0x000000ff0800720c */ /* 0x000fe40000f25270 */
[----:B------:R-:W-:Y:S02]  /*0750*/  SHF.R.U32.HI R6, RZ, R6, R5 ;  /* 0x00000006ff067219 */ /* 0x000fe40000011605 */
[----:B------:R-:W-:-:S02]  /*0760*/  PLOP3.LUT P0, PT, P0, P1, PT, 0xf8, 0x8f ;  /* 0x00000000008f781c */ /* 0x000fc40000703f70 */
[----:B------:R-:W-:Y:S02]  /*0770*/  SHF.R.U32.HI R8, RZ, 0x1, R6 ;  /* 0x00000001ff087819 */ /* 0x000fe40000011606 */
[----:B------:R-:W-:-:S04]  /*0780*/  SEL R3, RZ, 0x1, !P0 ;  /* 0x00000001ff037807 */ /* 0x000fc80004000000 */
[----:B------:R-:W-:-:S04]  /*0790*/  LOP3.LUT R3, R3, 0x1, R8, 0xf8, !PT ;  /* 0x0000000103037812 */ /* 0x000fc800078ef808 */
[----:B------:R-:W-:-:S05]  /*07a0*/  LOP3.LUT R3, R3, R6, RZ, 0xc0, !PT ;  /* 0x0000000603037212 */ /* 0x000fca00078ec0ff */
[----:B------:R-:W-:-:S05]  /*07b0*/  IMAD.IADD R3, R8, 0x1, R3 ;  /* 0x0000000108037824 */ /* 0x000fca00078e0203 */
[----:B------:R-:W-:Y:S01]  /*07c0*/  LOP3.LUT R0, R3, R0, RZ, 0xfc, !PT ;  /* 0x0000000003007212 */ /* 0x000fe200078efcff */
[----:B------:R-:W-:Y:S06]  /*07d0*/  BRA `(.L_x_11) ;  /* 0x0000000000107947 */ /* 0x000fec0003800000 */
.L_x_10:
[----:B------:R-:W-:-:S04]  /*07e0*/  LOP3.LUT R0, R0, 0x80000000, RZ, 0xc0, !PT ;  /* 0x8000000000007812 */ /* 0x000fc800078ec0ff */
[----:B------:R-:W-:Y:S01]  /*07f0*/  LOP3.LUT R0, R0, 0x7f800000, RZ, 0xfc, !PT ;  /* 0x7f80000000007812 */ /* 0x000fe200078efcff */
[----:B------:R-:W-:Y:S06]  /*0800*/  BRA `(.L_x_11) ;  /* 0x0000000000047947 */ /* 0x000fec0003800000 */
.L_x_9:
[----:B------:R-:W-:-:S07]  /*0810*/  IMAD R0, R6, 0x800000, R0 ;  /* 0x0080000006007824 */ /* 0x000fce00078e0200 */
.L_x_11:
[----:B------:R-:W-:Y:S05]  /*0820*/  BSYNC.RECONVERGENT B2 ;  /* 0x0000000000027941 */ /* 0x000fea0003800200 */
.L_x_8:
[----:B------:R-:W-:Y:S05]  /*0830*/  BRA `(.L_x_12) ;  /* 0x0000000000207947 */ /* 0x000fea0003800000 */
.L_x_7:
[----:B------:R-:W-:-:S04]  /*0840*/  LOP3.LUT R0, R8, 0x80000000, R7, 0x48, !PT ;  /* 0x8000000008007812 */ /* 0x000fc800078e4807 */
[----:B------:R-:W-:Y:S01]  /*0850*/  LOP3.LUT R0, R0, 0x7f800000, RZ, 0xfc, !PT ;  /* 0x7f80000000007812 */ /* 0x000fe200078efcff */
[----:B------:R-:W-:Y:S06]  /*0860*/  BRA `(.L_x_12) ;  /* 0x0000000000147947 */ /* 0x000fec0003800000 */
.L_x_6:
[----:B------:R-:W-:Y:S01]  /*0870*/  LOP3.LUT R0, R8, 0x80000000, R7, 0x48, !PT ;  /* 0x8000000008007812 */ /* 0x000fe200078e4807 */
[----:B------:R-:W-:Y:S06]  /*0880*/  BRA `(.L_x_12) ;  /* 0x00000000000c7947 */ /* 0x000fec0003800000 */
.L_x_5:
[----:B------:R-:W0:Y:S01]  /*0890*/  MUFU.RSQ R0, -QNAN ;  /* 0xffc0000000007908 */ /* 0x000e220000001400 */
[----:B------:R-:W-:Y:S05]  /*08a0*/  BRA `(.L_x_12) ;  /* 0x0000000000047947 */ /* 0x000fea0003800000 */
.L_x_4:
[----:B------:R-:W-:-:S07]  /*08b0*/  FADD.FTZ R0, R0, R3 ;  /* 0x0000000300007221 */ /* 0x000fce0000010000 */
.L_x_12:
[----:B------:R-:W-:Y:S05]  /*08c0*/  BSYNC.RECONVERGENT B1 ;  /* 0x0000000000017941 */ /* 0x000fea0003800200 */
.L_x_2:
[----:B------:R-:W-:-:S04]  /*08d0*/  IMAD.MOV.U32 R5, RZ, RZ, 0x0 ;  /* 0x00000000ff057424 */ /* 0x000fc800078e00ff */
[----:B0-----:R-:W-:Y:S05]  /*08e0*/  RET.REL.NODEC R4 `(_Z11silu_kernelPKfPfi) ;  /* 0xfffffff404c47950 */ /* 0x001fea0003c3ffff */
.L_x_13:
[----:B------:R-:W-:-:S00]  /*08f0*/  BRA `(.L_x_13) ;  /* 0xfffffffc00fc7947 */ /* 0x000fc0000383ffff */
[----:B------:R-:W-:-:S00]  /*0900*/  NOP ;  /* 0x0000000000007918 */ /* 0x000fc00000000000 */
[----:B------:R-:W-:-:S00]  /*0910*/  NOP ;  /* 0x0000000000007918 */ /* 0x000fc00000000000 */
[----:B------:R-:W-:-:S00]  /*0920*/  NOP ;  /* 0x0000000000007918 */ /* 0x000fc00000000000 */
[----:B------:R-:W-:-:S00]  /*0930*/  NOP ;  /* 0x0000000000007918 */ /* 0x000fc00000000000 */
[----:B------:R-:W-:-:S00]  /*0940*/  NOP ;  /* 0x0000000000007918 */ /* 0x000fc00000000000 */
[----:B------:R-:W-:-:S00]  /*0950*/  NOP ;  /* 0x0000000000007918 */ /* 0x000fc00000000000 */
[----:B------:R-:W-:-:S00]  /*0960*/  NOP ;  /* 0x0000000000007918 */ /* 0x000fc00000000000 */
[----:B------:R-:W-:-:S00]  /*0970*/  NOP ;  /* 0x0000000000007918 */ /* 0x000fc00000000000 */
.L_x_14:


//--------------------- .nv.shared.reserved.0     --------------------------
	.section	.nv.shared.reserved.0,"aw",@nobits
	.weak		__nv_reservedSMEM_offset_0_alias
	.size		__nv_reservedSMEM_offset_0_alias, 0, 64
	.other		__nv_reservedSMEM_offset_0_alias,@"STO_CUDA_RESERVED_SHARED STV_DEFAULT"
__nv_reservedSMEM_offset_0_alias:
	.zero		0
	.zero		64


//--------------------- .nv.constant0._Z11silu_kernelPKfPfi --------------------------
	.section	.nv.constant0._Z11silu_kernelPKfPfi,"a",@progbits
	.sectionflags	@""
	.align	4
.nv.constant0._Z11silu_kernelPKfPfi:
	.zero		916


//--------------------- SYMBOLS --------------------------

	.type		.nv.reservedSmem.offset0,@object
	.size		.nv.reservedSmem.offset0,0x4
